//
// Generated by NVIDIA NVVM Compiler
//
// Compiler Build ID: CL-36424714
// Cuda compilation tools, release 13.0, V13.0.88
// Based on NVVM 20.0.0
//

.version 9.0
.target sm_100
.address_size 64

	// .globl	_Z15cudaProcessHalfPfPsS_i

.visible .entry _Z15cudaProcessHalfPfPsS_i(
	.param .u64 .ptr .align 1 _Z15cudaProcessHalfPfPsS_i_param_0,
	.param .u64 .ptr .align 1 _Z15cudaProcessHalfPfPsS_i_param_1,
	.param .u64 .ptr .align 1 _Z15cudaProcessHalfPfPsS_i_param_2,
	.param .u32 _Z15cudaProcessHalfPfPsS_i_param_3
)
{
	.reg .b16 	%rs<2>;
	.reg .b32 	%r<11>;
	.reg .b32 	%f<4>;
	.reg .b64 	%rd<12>;

	ld.param.u64 	%rd1, [_Z15cudaProcessHalfPfPsS_i_param_0];
	ld.param.u64 	%rd2, [_Z15cudaProcessHalfPfPsS_i_param_1];
	ld.param.u64 	%rd3, [_Z15cudaProcessHalfPfPsS_i_param_2];
	ld.param.u32 	%r1, [_Z15cudaProcessHalfPfPsS_i_param_3];
	cvta.to.global.u64 	%rd4, %rd1;
	cvta.to.global.u64 	%rd5, %rd3;
	cvta.to.global.u64 	%rd6, %rd2;
	mov.u32 	%r2, %tid.x;
	mov.u32 	%r3, %tid.y;
	mov.u32 	%r4, %ntid.x;
	mov.u32 	%r5, %ntid.y;
	mov.u32 	%r6, %ctaid.x;
	mad.lo.s32 	%r7, %r6, %r4, %r2;
	mov.u32 	%r8, %ctaid.y;
	mad.lo.s32 	%r9, %r8, %r5, %r3;
	mad.lo.s32 	%r10, %r1, %r9, %r7;
	mul.wide.s32 	%rd7, %r10, 2;
	add.s64 	%rd8, %rd6, %rd7;
	ld.global.u16 	%rs1, [%rd8];
	// begin inline asm
	{  cvt.f32.f16 %f1, %rs1;}

	// end inline asm
	mul.wide.s32 	%rd9, %r10, 4;
	add.s64 	%rd10, %rd5, %rd9;
	ld.global.f32 	%f2, [%rd10];
	mul.f32 	%f3, %f1, %f2;
	add.s64 	%rd11, %rd4, %rd9;
	st.global.f32 	[%rd11], %f3;
	ret;

}


// ===== COMPILED SASS (sm_100) =====

	.target	sm_100

	.elftype	@"ET_EXEC"


//--------------------- .note.nv.tkinfo           --------------------------
	.section	.note.nv.tkinfo,"",@"SHT_NOTE"
	.sectionflags	@"SHF_NOTE_NV_TKINFO"
	.tkinfo
        /*0018*/ 	.word	0x00000002
        /*0030*/ 	.string	""
        /*0030*/ 	.string	"ptxas"
        /*0030*/ 	.string	"Cuda compilation tools, release 13.0, V13.0.88"
        /*0030*/ 	.string	"Build cuda_13.0.r13.0/compiler.36424714_0"
        /*0030*/ 	.string	"-arch sm_100 -m 64 "



//--------------------- .note.nv.cuinfo           --------------------------
	.section	.note.nv.cuinfo,"",@"SHT_NOTE"
	.sectionflags	@"SHF_NOTE_NV_CUINFO"
        /*0018*/ 	.short	0x0002
        /*001a*/ 	.short	0x0064
        /*001c*/ 	.short	0x0082
	.zero		2


//--------------------- .nv.info                  --------------------------
	.section	.nv.info,"",@"SHT_CUDA_INFO"
	.align	4


	//----- nvinfo : EIATTR_REGCOUNT
	.align		4
        /*0000*/ 	.byte	0x04, 0x2f
        /*0002*/ 	.short	(.L_1 - .L_0)
	.align		4
.L_0:
        /*0004*/ 	.word	index@(_Z15cudaProcessHalfPfPsS_i)
        /*0008*/ 	.word	0x0000000c


	//----- nvinfo : EIATTR_FRAME_SIZE
	.align		4
.L_1:
        /*000c*/ 	.byte	0x04, 0x11
        /*000e*/ 	.short	(.L_3 - .L_2)
	.align		4
.L_2:
        /*0010*/ 	.word	index@(_Z15cudaProcessHalfPfPsS_i)
        /*0014*/ 	.word	0x00000000


	//----- nvinfo : EIATTR_MIN_STACK_SIZE
	.align		4
.L_3:
        /*0018*/ 	.byte	0x04, 0x12
        /*001a*/ 	.short	(.L_5 - .L_4)
	.align		4
.L_4:
        /*001c*/ 	.word	index@(_Z15cudaProcessHalfPfPsS_i)
        /*0020*/ 	.word	0x00000000
.L_5:


//--------------------- .nv.compat                --------------------------
	.section	.nv.compat,"",@"SHT_CUDA_COMPAT_INFO"
	.align	4
        /*0000*/ 	.byte	0x02, 0x09, 0x00, 0x00, 0x02, 0x02, 0x01, 0x00, 0x02, 0x05, 0x05, 0x00, 0x03, 0x07, 0x01, 0x01
        /*0010*/ 	.byte	0x02, 0x03, 0x00, 0x00, 0x02, 0x06, 0x01, 0x00, 0x04, 0x0b, 0x08, 0x00, 0x09, 0x00, 0x00, 0x00
        /*0020*/ 	.byte	0x00, 0x00, 0x00, 0x00


//--------------------- .nv.info._Z15cudaProcessHalfPfPsS_i --------------------------
	.section	.nv.info._Z15cudaProcessHalfPfPsS_i,"",@"SHT_CUDA_INFO"
	.sectionflags	@""
	.align	4


	//----- nvinfo : EIATTR_CUDA_API_VERSION
	.align		4
        /*0000*/ 	.byte	0x04, 0x37
        /*0002*/ 	.short	(.L_7 - .L_6)
.L_6:
        /*0004*/ 	.word	0x00000082


	//----- nvinfo : EIATTR_KPARAM_INFO
	.align		4
.L_7:
        /*0008*/ 	.byte	0x04, 0x17
        /*000a*/ 	.short	(.L_9 - .L_8)
.L_8:
        /*000c*/ 	.word	0x00000000
        /*0010*/ 	.short	0x0003
        /*0012*/ 	.short	0x0018
        /*0014*/ 	.byte	0x00, 0xf0, 0x11, 0x00


	//----- nvinfo : EIATTR_KPARAM_INFO
	.align		4
.L_9:
        /*0018*/ 	.byte	0x04, 0x17
        /*001a*/ 	.short	(.L_11 - .L_10)
.L_10:
        /*001c*/ 	.word	0x00000000
        /*0020*/ 	.short	0x0002
        /*0022*/ 	.short	0x0010
        /*0024*/ 	.byte	0x00, 0xf5, 0x21, 0x00


	//----- nvinfo : EIATTR_KPARAM_INFO
	.align		4
.L_11:
        /*0028*/ 	.byte	0x04, 0x17
        /*002a*/ 	.short	(.L_13 - .L_12)
.L_12:
        /*002c*/ 	.word	0x00000000
        /*0030*/ 	.short	0x0001
        /*0032*/ 	.short	0x0008
        /*0034*/ 	.byte	0x00, 0xf5, 0x21, 0x00


	//----- nvinfo : EIATTR_KPARAM_INFO
	.align		4
.L_13:
        /*0038*/ 	.byte	0x04, 0x17
        /*003a*/ 	.short	(.L_15 - .L_14)
.L_14:
        /*003c*/ 	.word	0x00000000
        /*0040*/ 	.short	0x0000
        /*0042*/ 	.short	0x0000
        /*0044*/ 	.byte	0x00, 0xf5, 0x21, 0x00


	//----- nvinfo : EIATTR_SPARSE_MMA_MASK
	.align		4
.L_15:
        /*0048*/ 	.byte	0x03, 0x50
        /*004a*/ 	.short	0x0000


	//----- nvinfo : EIATTR_MAXREG_COUNT
	.align		4
        /*004c*/ 	.byte	0x03, 0x1b
        /*004e*/ 	.short	0x00ff


	//----- nvinfo : EIATTR_MERCURY_ISA_VERSION
	.align		4
        /*0050*/ 	.byte	0x03, 0x5f
        /*0052*/ 	.short	0x0101


	//----- nvinfo : EIATTR_VRC_CTA_INIT_COUNT
	.align		4
        /*0054*/ 	.byte	0x02, 0x4a
	.zero		1
	.zero		1


	//----- nvinfo : EIATTR_EXIT_INSTR_OFFSETS
	.align		4
        /*0058*/ 	.byte	0x04, 0x1c
        /*005a*/ 	.short	(.L_17 - .L_16)


	//   ....[0]....
.L_16:
        /*005c*/ 	.word	0x00000170


	//----- nvinfo : EIATTR_CBANK_PARAM_SIZE
	.align		4
.L_17:
        /*0060*/ 	.byte	0x03, 0x19
        /*0062*/ 	.short	0x001c


	//----- nvinfo : EIATTR_PARAM_CBANK
	.align		4
        /*0064*/ 	.byte	0x04, 0x0a
        /*0066*/ 	.short	(.L_19 - .L_18)
	.align		4
.L_18:
        /*0068*/ 	.word	index@(.nv.constant0._Z15cudaProcessHalfPfPsS_i)
        /*006c*/ 	.short	0x0380
        /*006e*/ 	.short	0x001c


	//----- nvinfo : EIATTR_SW_WAR
	.align		4
.L_19:
        /*0070*/ 	.byte	0x04, 0x36
        /*0072*/ 	.short	(.L_21 - .L_20)
.L_20:
        /*0074*/ 	.word	0x00000008
.L_21:


//--------------------- .nv.callgraph             --------------------------
	.section	.nv.callgraph,"",@"SHT_CUDA_CALLGRAPH"
	.align	4
	.sectionentsize	8
	.align		4
        /*0000*/ 	.word	0x00000000
	.align		4
        /*0004*/ 	.word	0xffffffff
	.align		4
        /*0008*/ 	.word	0x00000000
	.align		4
        /*000c*/ 	.word	0xfffffffe
	.align		4
        /*0010*/ 	.word	0x00000000
	.align		4
        /*0014*/ 	.word	0xfffffffd
	.align		4
        /*0018*/ 	.word	0x00000000
	.align		4
        /*001c*/ 	.word	0xfffffffc


//--------------------- .text._Z15cudaProcessHalfPfPsS_i --------------------------
	.section	.text._Z15cudaProcessHalfPfPsS_i,"ax",@progbits
	.align	128
        .global         _Z15cudaProcessHalfPfPsS_i
        .type           _Z15cudaProcessHalfPfPsS_i,@function
        .size           _Z15cudaProcessHalfPfPsS_i,(.L_x_1 - _Z15cudaProcessHalfPfPsS_i)
        .other          _Z15cudaProcessHalfPfPsS_i,@"STO_CUDA_ENTRY STV_DEFAULT"
_Z15cudaProcessHalfPfPsS_i:
.text._Z15cudaProcessHalfPfPsS_i:
[----:B------:R-:W-:Y:S01]  /*0000*/  LDC R1, c[0x0][0x37c] ;  /* 0x0000df00ff017b82 */ /* 0x000fe20000000800 */
[----:B------:R-:W0:Y:S01]  /*0010*/  S2R R0, SR_TID.X ;  /* 0x0000000000007919 */ /* 0x000e220000002100 */
[----:B------:R-:W0:Y:S06]  /*0020*/  LDCU UR6, c[0x0][0x360] ;  /* 0x00006c00ff0677ac */ /* 0x000e2c0008000800 */
[----:B------:R-:W1:Y:S01]  /*0030*/  LDC.64 R2, c[0x0][0x388] ;  /* 0x0000e200ff027b82 */ /* 0x000e620000000a00 */
[----:B------:R-:W0:Y:S01]  /*0040*/  S2R R9, SR_CTAID.X ;  /* 0x0000000000097919 */ /* 0x000e220000002500 */
[----:B------:R-:W2:Y:S01]  /*0050*/  LDCU UR7, c[0x0][0x364] ;  /* 0x00006c80ff0777ac */ /* 0x000ea20008000800 */
[----:B------:R-:W2:Y:S01]  /*0060*/  S2R R7, SR_TID.Y ;  /* 0x0000000000077919 */ /* 0x000ea20000002200 */
[----:B------:R-:W3:Y:S04]  /*0070*/  LDCU UR8, c[0x0][0x398] ;  /* 0x00007300ff0877ac */ /* 0x000ee80008000800 */
[----:B------:R-:W4:Y:S01]  /*0080*/  LDC.64 R4, c[0x0][0x390] ;  /* 0x0000e400ff047b82 */ /* 0x000f220000000a00 */
[----:B------:R-:W2:Y:S01]  /*0090*/  S2R R6, SR_CTAID.Y ;  /* 0x0000000000067919 */ /* 0x000ea20000002600 */
[----:B------:R-:W5:Y:S01]  /*00a0*/  LDCU.64 UR4, c[0x0][0x358] ;  /* 0x00006b00ff0477ac */ /* 0x000f620008000a00 */
[----:B0-----:R-:W-:-:S02]  /*00b0*/  IMAD R0, R9, UR6, R0 ;  /* 0x0000000609007c24 */ /* 0x001fc4000f8e0200 */
[----:B--2---:R-:W-:-:S04]  /*00c0*/  IMAD R7, R6, UR7, R7 ;  /* 0x0000000706077c24 */ /* 0x004fc8000f8e0207 */
[----:B---3--:R-:W-:Y:S02]  /*00d0*/  IMAD R9, R7, UR8, R0 ;  /* 0x0000000807097c24 */ /* 0x008fe4000f8e0200 */
[----:B------:R-:W0:Y:S02]  /*00e0*/  LDC.64 R6, c[0x0][0x380] ;  /* 0x0000e000ff067b82 */ /* 0x000e240000000a00 */
[----:B-1----:R-:W-:-:S04]  /*00f0*/  IMAD.WIDE R2, R9, 0x2, R2 ;  /* 0x0000000209027825 */ /* 0x002fc800078e0202 */
[C---:B----4-:R-:W-:Y:S02]  /*0100*/  IMAD.WIDE R4, R9.reuse, 0x4, R4 ;  /* 0x0000000409047825 */ /* 0x050fe400078e0204 */
[----:B-----5:R-:W2:Y:S04]  /*0110*/  LDG.E.U16 R2, desc[UR4][R2.64] ;  /* 0x0000000402027981 */ /* 0x020ea8000c1e1500 */
[----:B------:R-:W3:Y:S01]  /*0120*/  LDG.E R5, desc[UR4][R4.64] ;  /* 0x0000000404057981 */ /* 0x000ee2000c1e1900 */
[----:B0-----:R-:W-:-:S04]  /*0130*/  IMAD.WIDE R6, R9, 0x4, R6 ;  /* 0x0000000409067825 */ /* 0x001fc800078e0206 */
[----:B--2---:R-:W-:-:S05]  /*0140*/  HADD2.F32 R0, -RZ, R2.H0_H0 ;  /* 0x20000002ff007230 */ /* 0x004fca0000004100 */
[----:B---3--:R-:W-:-:S05]  /*0150*/  FMUL R9, R0, R5 ;  /* 0x0000000500097220 */ /* 0x008fca0000400000 */
[----:B------:R-:W-:Y:S01]  /*0160*/  STG.E desc[UR4][R6.64], R9 ;  /* 0x0000000906007986 */ /* 0x000fe2000c101904 */
[----:B------:R-:W-:Y:S05]  /*0170*/  EXIT ;  /* 0x000000000000794d */ /* 0x000fea0003800000 */
.L_x_0:
[----:B------:R-:W-:-:S00]  /*0180*/  BRA `(.L_x_0) ;  /* 0xfffffffc00fc7947 */ /* 0x000fc0000383ffff */
[----:B------:R-:W-:-:S00]  /*0190*/  NOP ;  /* 0x0000000000007918 */ /* 0x000fc00000000000 */
        /* <DEDUP_REMOVED lines=14> */
.L_x_1:


//--------------------- .nv.shared.reserved.0     --------------------------
	.section	.nv.shared.reserved.0,"aw",@nobits
	.weak		__nv_reservedSMEM_offset_0_alias
	.size		__nv_reservedSMEM_offset_0_alias, 0, 64
	.other		__nv_reservedSMEM_offset_0_alias,@"STO_CUDA_RESERVED_SHARED STV_DEFAULT"
__nv_reservedSMEM_offset_0_alias:
	.zero		0
	.zero		64


//--------------------- .nv.constant0._Z15cudaProcessHalfPfPsS_i --------------------------
	.section	.nv.constant0._Z15cudaProcessHalfPfPsS_i,"a",@progbits
	.sectionflags	@""
	.align	4
.nv.constant0._Z15cudaProcessHalfPfPsS_i:
	.zero		924


//--------------------- SYMBOLS --------------------------

	.type		.nv.reservedSmem.offset0,@object
	.size		.nv.reservedSmem.offset0,0x4
